//
// Generated by NVIDIA NVVM Compiler
//
// Compiler Build ID: CL-36424714
// Cuda compilation tools, release 13.0, V13.0.88
// Based on NVVM 20.0.0
//

.version 9.0
.target sm_100
.address_size 64

	// .globl	_Z11processRulePyiiiiPm

.visible .entry _Z11processRulePyiiiiPm(
	.param .u64 .ptr .align 1 _Z11processRulePyiiiiPm_param_0,
	.param .u32 _Z11processRulePyiiiiPm_param_1,
	.param .u32 _Z11processRulePyiiiiPm_param_2,
	.param .u32 _Z11processRulePyiiiiPm_param_3,
	.param .u32 _Z11processRulePyiiiiPm_param_4,
	.param .u64 .ptr .align 1 _Z11processRulePyiiiiPm_param_5
)
{
	.reg .pred 	%p<50>;
	.reg .b32 	%r<92>;
	.reg .b64 	%rd<122>;

	ld.param.u64 	%rd53, [_Z11processRulePyiiiiPm_param_0];
	ld.param.u32 	%r26, [_Z11processRulePyiiiiPm_param_2];
	ld.param.u32 	%r27, [_Z11processRulePyiiiiPm_param_3];
	ld.param.u32 	%r28, [_Z11processRulePyiiiiPm_param_4];
	ld.param.u64 	%rd54, [_Z11processRulePyiiiiPm_param_5];
	cvta.to.global.u64 	%rd1, %rd54;
	mov.u32 	%r29, %ctaid.y;
	mov.u32 	%r30, %ntid.y;
	mov.u32 	%r31, %tid.y;
	mad.lo.s32 	%r1, %r29, %r30, %r31;
	sub.s32 	%r32, %r27, %r28;
	setp.ge.s32 	%p1, %r1, %r32;
	@%p1 bra 	$L__BB0_88;
	cvta.to.global.u64 	%rd2, %rd53;
	setp.lt.s32 	%p2, %r28, 1;
	@%p2 bra 	$L__BB0_87;
	mov.u32 	%r33, %tid.x;
	mul.wide.u32 	%rd55, %r33, 8;
	add.s64 	%rd56, %rd2, %rd55;
	ld.global.u64 	%rd57, [%rd56];
	mad.lo.s32 	%r34, %r28, %r27, %r1;
	add.s32 	%r2, %r26, 1;
	mad.lo.s32 	%r35, %r34, %r26, %r34;
	cvt.s64.s32 	%rd58, %r35;
	cvt.u32.u64 	%r36, %rd57;
	shr.u32 	%r3, %r36, 16;
	shr.u64 	%rd3, %rd57, 48;
	add.s64 	%rd59, %rd3, %rd58;
	shl.b64 	%rd60, %rd59, 3;
	add.s64 	%rd4, %rd1, %rd60;
	setp.gt.s32 	%p3, %r26, 0;
	{ .reg .b32 tmp; mov.b64 {tmp, %r4}, %rd57; }
	ld.global.u64 	%rd104, [%rd4];
	@%p3 bra 	$L__BB0_6;
	mov.b32 	%r84, 0;
$L__BB0_4:
	setp.ne.s64 	%p48, %rd104, 0;
	@%p48 bra 	$L__BB0_88;
	add.s32 	%r84, %r84, 1;
	setp.eq.s32 	%p49, %r84, %r28;
	@%p49 bra 	$L__BB0_87;
	bra.uni 	$L__BB0_4;
$L__BB0_6:
	and.b32  	%r7, %r26, 15;
	and.b32  	%r8, %r26, 7;
	and.b32  	%r9, %r26, 3;
	and.b32  	%r38, %r26, 2147483632;
	neg.s32 	%r10, %r38;
	and.b32  	%r11, %r4, 65535;
	mov.b32 	%r85, 0;
$L__BB0_7:
	not.b32 	%r39, %r85;
	add.s32 	%r40, %r28, %r39;
	add.s32 	%r41, %r1, %r85;
	mad.lo.s32 	%r42, %r40, %r27, %r41;
	mad.lo.s32 	%r43, %r2, %r42, %r2;
	cvt.s64.s32 	%rd7, %r43;
	setp.ne.s64 	%p4, %rd104, 0;
	@%p4 bra 	$L__BB0_88;
	mov.b32 	%r86, 1;
	mov.b64 	%rd104, 0;
$L__BB0_9:
	mov.u32 	%r13, %r86;
	cvt.u64.u32 	%rd62, %r13;
	mad.lo.s32 	%r45, %r85, %r27, %r1;
	mul.lo.s32 	%r46, %r45, %r2;
	cvt.s64.s32 	%rd63, %r46;
	add.s64 	%rd64, %rd62, %rd63;
	shl.b64 	%rd65, %rd64, 3;
	add.s64 	%rd66, %rd1, %rd65;
	ld.global.u32 	%r47, [%rd66];
	setp.ne.s32 	%p5, %r11, %r47;
	@%p5 bra 	$L__BB0_85;
	setp.lt.u32 	%p6, %r26, 16;
	mov.b32 	%r90, 1;
	@%p6 bra 	$L__BB0_46;
	shl.b64 	%rd68, %rd7, 3;
	add.s64 	%rd69, %rd1, %rd68;
	add.s64 	%rd83, %rd69, 64;
	mov.b32 	%r87, 0;
	mov.u32 	%r88, %r10;
$L__BB0_12:
	.pragma "nounroll";
	ld.global.u32 	%r50, [%rd83+-56];
	setp.ne.s32 	%p7, %r3, %r50;
	@%p7 bra 	$L__BB0_14;
	st.global.u64 	[%rd4], %rd3;
	mov.u64 	%rd104, %rd3;
$L__BB0_14:
	ld.global.u32 	%r51, [%rd83+-48];
	setp.ne.s32 	%p8, %r3, %r51;
	@%p8 bra 	$L__BB0_16;
	st.global.u64 	[%rd4], %rd3;
	mov.u64 	%rd104, %rd3;
$L__BB0_16:
	ld.global.u32 	%r52, [%rd83+-40];
	setp.ne.s32 	%p9, %r3, %r52;
	@%p9 bra 	$L__BB0_18;
	st.global.u64 	[%rd4], %rd3;
	mov.u64 	%rd104, %rd3;
$L__BB0_18:
	ld.global.u32 	%r53, [%rd83+-32];
	setp.ne.s32 	%p10, %r3, %r53;
	@%p10 bra 	$L__BB0_20;
	st.global.u64 	[%rd4], %rd3;
	mov.u64 	%rd104, %rd3;
$L__BB0_20:
	ld.global.u32 	%r54, [%rd83+-24];
	setp.ne.s32 	%p11, %r3, %r54;
	@%p11 bra 	$L__BB0_22;
	st.global.u64 	[%rd4], %rd3;
	mov.u64 	%rd104, %rd3;
$L__BB0_22:
	ld.global.u32 	%r55, [%rd83+-16];
	setp.ne.s32 	%p12, %r3, %r55;
	@%p12 bra 	$L__BB0_24;
	st.global.u64 	[%rd4], %rd3;
	mov.u64 	%rd104, %rd3;
$L__BB0_24:
	ld.global.u32 	%r56, [%rd83+-8];
	setp.ne.s32 	%p13, %r3, %r56;
	@%p13 bra 	$L__BB0_26;
	st.global.u64 	[%rd4], %rd3;
	mov.u64 	%rd104, %rd3;
$L__BB0_26:
	ld.global.u32 	%r57, [%rd83];
	setp.ne.s32 	%p14, %r3, %r57;
	@%p14 bra 	$L__BB0_28;
	st.global.u64 	[%rd4], %rd3;
	mov.u64 	%rd104, %rd3;
$L__BB0_28:
	ld.global.u32 	%r58, [%rd83+8];
	setp.ne.s32 	%p15, %r3, %r58;
	@%p15 bra 	$L__BB0_30;
	st.global.u64 	[%rd4], %rd3;
	mov.u64 	%rd104, %rd3;
$L__BB0_30:
	ld.global.u32 	%r59, [%rd83+16];
	setp.ne.s32 	%p16, %r3, %r59;
	@%p16 bra 	$L__BB0_32;
	st.global.u64 	[%rd4], %rd3;
	mov.u64 	%rd104, %rd3;
$L__BB0_32:
	ld.global.u32 	%r60, [%rd83+24];
	setp.ne.s32 	%p17, %r3, %r60;
	@%p17 bra 	$L__BB0_34;
	st.global.u64 	[%rd4], %rd3;
	mov.u64 	%rd104, %rd3;
$L__BB0_34:
	ld.global.u32 	%r61, [%rd83+32];
	setp.ne.s32 	%p18, %r3, %r61;
	@%p18 bra 	$L__BB0_36;
	st.global.u64 	[%rd4], %rd3;
	mov.u64 	%rd104, %rd3;
$L__BB0_36:
	ld.global.u32 	%r62, [%rd83+40];
	setp.ne.s32 	%p19, %r3, %r62;
	@%p19 bra 	$L__BB0_38;
	st.global.u64 	[%rd4], %rd3;
	mov.u64 	%rd104, %rd3;
$L__BB0_38:
	ld.global.u32 	%r63, [%rd83+48];
	setp.ne.s32 	%p20, %r3, %r63;
	@%p20 bra 	$L__BB0_40;
	st.global.u64 	[%rd4], %rd3;
	mov.u64 	%rd104, %rd3;
$L__BB0_40:
	ld.global.u32 	%r64, [%rd83+56];
	setp.ne.s32 	%p21, %r3, %r64;
	@%p21 bra 	$L__BB0_42;
	st.global.u64 	[%rd4], %rd3;
	mov.u64 	%rd104, %rd3;
$L__BB0_42:
	ld.global.u32 	%r65, [%rd83+64];
	setp.ne.s32 	%p22, %r3, %r65;
	@%p22 bra 	$L__BB0_44;
	st.global.u64 	[%rd4], %rd3;
	mov.u64 	%rd104, %rd3;
$L__BB0_44:
	add.s32 	%r88, %r88, 16;
	add.s32 	%r87, %r87, 16;
	add.s64 	%rd83, %rd83, 128;
	setp.ne.s32 	%p23, %r88, 0;
	@%p23 bra 	$L__BB0_12;
	add.s32 	%r90, %r87, 1;
$L__BB0_46:
	setp.eq.s32 	%p24, %r7, 0;
	@%p24 bra 	$L__BB0_85;
	add.s32 	%r66, %r7, -1;
	setp.lt.u32 	%p25, %r66, 7;
	@%p25 bra 	$L__BB0_65;
	cvt.u64.u32 	%rd71, %r90;
	add.s64 	%rd72, %rd71, %rd7;
	shl.b64 	%rd73, %rd72, 3;
	add.s64 	%rd31, %rd1, %rd73;
	ld.global.u32 	%r67, [%rd31];
	setp.ne.s32 	%p26, %r3, %r67;
	@%p26 bra 	$L__BB0_50;
	st.global.u64 	[%rd4], %rd3;
	mov.u64 	%rd104, %rd3;
$L__BB0_50:
	ld.global.u32 	%r68, [%rd31+8];
	setp.ne.s32 	%p27, %r3, %r68;
	@%p27 bra 	$L__BB0_52;
	st.global.u64 	[%rd4], %rd3;
	mov.u64 	%rd104, %rd3;
$L__BB0_52:
	ld.global.u32 	%r69, [%rd31+16];
	setp.ne.s32 	%p28, %r3, %r69;
	@%p28 bra 	$L__BB0_54;
	st.global.u64 	[%rd4], %rd3;
	mov.u64 	%rd104, %rd3;
$L__BB0_54:
	ld.global.u32 	%r70, [%rd31+24];
	setp.ne.s32 	%p29, %r3, %r70;
	@%p29 bra 	$L__BB0_56;
	st.global.u64 	[%rd4], %rd3;
	mov.u64 	%rd104, %rd3;
$L__BB0_56:
	ld.global.u32 	%r71, [%rd31+32];
	setp.ne.s32 	%p30, %r3, %r71;
	@%p30 bra 	$L__BB0_58;
	st.global.u64 	[%rd4], %rd3;
	mov.u64 	%rd104, %rd3;
$L__BB0_58:
	ld.global.u32 	%r72, [%rd31+40];
	setp.ne.s32 	%p31, %r3, %r72;
	@%p31 bra 	$L__BB0_60;
	st.global.u64 	[%rd4], %rd3;
	mov.u64 	%rd104, %rd3;
$L__BB0_60:
	ld.global.u32 	%r73, [%rd31+48];
	setp.ne.s32 	%p32, %r3, %r73;
	@%p32 bra 	$L__BB0_62;
	st.global.u64 	[%rd4], %rd3;
	mov.u64 	%rd104, %rd3;
$L__BB0_62:
	ld.global.u32 	%r74, [%rd31+56];
	setp.ne.s32 	%p33, %r3, %r74;
	@%p33 bra 	$L__BB0_64;
	st.global.u64 	[%rd4], %rd3;
	mov.u64 	%rd104, %rd3;
$L__BB0_64:
	add.s32 	%r90, %r90, 8;
$L__BB0_65:
	setp.eq.s32 	%p34, %r8, 0;
	@%p34 bra 	$L__BB0_85;
	add.s32 	%r75, %r8, -1;
	setp.lt.u32 	%p35, %r75, 3;
	@%p35 bra 	$L__BB0_76;
	cvt.u64.u32 	%rd75, %r90;
	add.s64 	%rd76, %rd75, %rd7;
	shl.b64 	%rd77, %rd76, 3;
	add.s64 	%rd42, %rd1, %rd77;
	ld.global.u32 	%r76, [%rd42];
	setp.ne.s32 	%p36, %r3, %r76;
	@%p36 bra 	$L__BB0_69;
	st.global.u64 	[%rd4], %rd3;
	mov.u64 	%rd104, %rd3;
$L__BB0_69:
	ld.global.u32 	%r77, [%rd42+8];
	setp.ne.s32 	%p37, %r3, %r77;
	@%p37 bra 	$L__BB0_71;
	st.global.u64 	[%rd4], %rd3;
	mov.u64 	%rd104, %rd3;
$L__BB0_71:
	ld.global.u32 	%r78, [%rd42+16];
	setp.ne.s32 	%p38, %r3, %r78;
	@%p38 bra 	$L__BB0_73;
	st.global.u64 	[%rd4], %rd3;
	mov.u64 	%rd104, %rd3;
$L__BB0_73:
	ld.global.u32 	%r79, [%rd42+24];
	setp.ne.s32 	%p39, %r3, %r79;
	@%p39 bra 	$L__BB0_75;
	st.global.u64 	[%rd4], %rd3;
	mov.u64 	%rd104, %rd3;
$L__BB0_75:
	add.s32 	%r90, %r90, 4;
$L__BB0_76:
	setp.eq.s32 	%p40, %r9, 0;
	@%p40 bra 	$L__BB0_85;
	cvt.u64.u32 	%rd78, %r90;
	add.s64 	%rd79, %rd78, %rd7;
	shl.b64 	%rd80, %rd79, 3;
	add.s64 	%rd49, %rd1, %rd80;
	ld.global.u32 	%r80, [%rd49];
	setp.ne.s32 	%p41, %r3, %r80;
	@%p41 bra 	$L__BB0_79;
	st.global.u64 	[%rd4], %rd3;
	mov.u64 	%rd104, %rd3;
$L__BB0_79:
	setp.eq.s32 	%p42, %r9, 1;
	@%p42 bra 	$L__BB0_85;
	ld.global.u32 	%r81, [%rd49+8];
	setp.ne.s32 	%p43, %r3, %r81;
	@%p43 bra 	$L__BB0_82;
	st.global.u64 	[%rd4], %rd3;
	mov.u64 	%rd104, %rd3;
$L__BB0_82:
	setp.eq.s32 	%p44, %r9, 2;
	@%p44 bra 	$L__BB0_85;
	ld.global.u32 	%r82, [%rd49+16];
	setp.ne.s32 	%p45, %r3, %r82;
	@%p45 bra 	$L__BB0_85;
	st.global.u64 	[%rd4], %rd3;
	mov.u64 	%rd104, %rd3;
$L__BB0_85:
	add.s32 	%r86, %r13, 1;
	setp.ne.s32 	%p46, %r13, %r26;
	@%p46 bra 	$L__BB0_9;
	add.s32 	%r85, %r85, 1;
	setp.ne.s32 	%p47, %r85, %r28;
	@%p47 bra 	$L__BB0_7;
$L__BB0_87:
	bar.sync 	0;
$L__BB0_88:
	ret;

}


// ===== COMPILED SASS (sm_100) =====

	.target	sm_100

	.elftype	@"ET_EXEC"


//--------------------- .note.nv.tkinfo           --------------------------
	.section	.note.nv.tkinfo,"",@"SHT_NOTE"
	.sectionflags	@"SHF_NOTE_NV_TKINFO"
	.tkinfo
        /*0018*/ 	.word	0x00000002
        /*0030*/ 	.string	""
        /*0030*/ 	.string	"ptxas"
        /*0030*/ 	.string	"Cuda compilation tools, release 13.0, V13.0.88"
        /*0030*/ 	.string	"Build cuda_13.0.r13.0/compiler.36424714_0"
        /*0030*/ 	.string	"-arch sm_100 -m 64 "



//--------------------- .note.nv.cuinfo           --------------------------
	.section	.note.nv.cuinfo,"",@"SHT_NOTE"
	.sectionflags	@"SHF_NOTE_NV_CUINFO"
        /*0018*/ 	.short	0x0002
        /*001a*/ 	.short	0x0064
        /*001c*/ 	.short	0x0082
	.zero		2


//--------------------- .nv.info                  --------------------------
	.section	.nv.info,"",@"SHT_CUDA_INFO"
	.align	4


	//----- nvinfo : EIATTR_REGCOUNT
	.align		4
        /*0000*/ 	.byte	0x04, 0x2f
        /*0002*/ 	.short	(.L_1 - .L_0)
	.align		4
.L_0:
        /*0004*/ 	.word	index@(_Z11processRulePyiiiiPm)
        /*0008*/ 	.word	0x00000017


	//----- nvinfo : EIATTR_FRAME_SIZE
	.align		4
.L_1:
        /*000c*/ 	.byte	0x04, 0x11
        /*000e*/ 	.short	(.L_3 - .L_2)
	.align		4
.L_2:
        /*0010*/ 	.word	index@(_Z11processRulePyiiiiPm)
        /*0014*/ 	.word	0x00000000


	//----- nvinfo : EIATTR_MIN_STACK_SIZE
	.align		4
.L_3:
        /*0018*/ 	.byte	0x04, 0x12
        /*001a*/ 	.short	(.L_5 - .L_4)
	.align		4
.L_4:
        /*001c*/ 	.word	index@(_Z11processRulePyiiiiPm)
        /*0020*/ 	.word	0x00000000
.L_5:


//--------------------- .nv.compat                --------------------------
	.section	.nv.compat,"",@"SHT_CUDA_COMPAT_INFO"
	.align	4
        /*0000*/ 	.byte	0x02, 0x09, 0x00, 0x00, 0x02, 0x02, 0x01, 0x00, 0x02, 0x05, 0x05, 0x00, 0x03, 0x07, 0x01, 0x01
        /*0010*/ 	.byte	0x02, 0x03, 0x00, 0x00, 0x02, 0x06, 0x01, 0x00, 0x04, 0x0b, 0x08, 0x00, 0x09, 0x00, 0x00, 0x00
        /*0020*/ 	.byte	0x00, 0x00, 0x00, 0x00


//--------------------- .nv.info._Z11processRulePyiiiiPm --------------------------
	.section	.nv.info._Z11processRulePyiiiiPm,"",@"SHT_CUDA_INFO"
	.sectionflags	@""
	.align	4


	//----- nvinfo : EIATTR_CUDA_API_VERSION
	.align		4
        /*0000*/ 	.byte	0x04, 0x37
        /*0002*/ 	.short	(.L_7 - .L_6)
.L_6:
        /*0004*/ 	.word	0x00000082


	//----- nvinfo : EIATTR_KPARAM_INFO
	.align		4
.L_7:
        /*0008*/ 	.byte	0x04, 0x17
        /*000a*/ 	.short	(.L_9 - .L_8)
.L_8:
        /*000c*/ 	.word	0x00000000
        /*0010*/ 	.short	0x0005
        /*0012*/ 	.short	0x0018
        /*0014*/ 	.byte	0x00, 0xf5, 0x21, 0x00


	//----- nvinfo : EIATTR_KPARAM_INFO
	.align		4
.L_9:
        /*0018*/ 	.byte	0x04, 0x17
        /*001a*/ 	.short	(.L_11 - .L_10)
.L_10:
        /*001c*/ 	.word	0x00000000
        /*0020*/ 	.short	0x0004
        /*0022*/ 	.short	0x0014
        /*0024*/ 	.byte	0x00, 0xf0, 0x11, 0x00


	//----- nvinfo : EIATTR_KPARAM_INFO
	.align		4
.L_11:
        /*0028*/ 	.byte	0x04, 0x17
        /*002a*/ 	.short	(.L_13 - .L_12)
.L_12:
        /*002c*/ 	.word	0x00000000
        /*0030*/ 	.short	0x0003
        /*0032*/ 	.short	0x0010
        /*0034*/ 	.byte	0x00, 0xf0, 0x11, 0x00


	//----- nvinfo : EIATTR_KPARAM_INFO
	.align		4
.L_13:
        /*0038*/ 	.byte	0x04, 0x17
        /*003a*/ 	.short	(.L_15 - .L_14)
.L_14:
        /*003c*/ 	.word	0x00000000
        /*0040*/ 	.short	0x0002
        /*0042*/ 	.short	0x000c
        /*0044*/ 	.byte	0x00, 0xf0, 0x11, 0x00


	//----- nvinfo : EIATTR_KPARAM_INFO
	.align		4
.L_15:
        /*0048*/ 	.byte	0x04, 0x17
        /*004a*/ 	.short	(.L_17 - .L_16)
.L_16:
        /*004c*/ 	.word	0x00000000
        /*0050*/ 	.short	0x0001
        /*0052*/ 	.short	0x0008
        /*0054*/ 	.byte	0x00, 0xf0, 0x11, 0x00


	//----- nvinfo : EIATTR_KPARAM_INFO
	.align		4
.L_17:
        /*0058*/ 	.byte	0x04, 0x17
        /*005a*/ 	.short	(.L_19 - .L_18)
.L_18:
        /*005c*/ 	.word	0x00000000
        /*0060*/ 	.short	0x0000
        /*0062*/ 	.short	0x0000
        /*0064*/ 	.byte	0x00, 0xf5, 0x21, 0x00


	//----- nvinfo : EIATTR_SPARSE_MMA_MASK
	.align		4
.L_19:
        /*0068*/ 	.byte	0x03, 0x50
        /*006a*/ 	.short	0x0000


	//----- nvinfo : EIATTR_MAXREG_COUNT
	.align		4
        /*006c*/ 	.byte	0x03, 0x1b
        /*006e*/ 	.short	0x00ff


	//----- nvinfo : EIATTR_NUM_BARRIERS
	.align		4
        /*0070*/ 	.byte	0x02, 0x4c
        /*0072*/ 	.byte	0x01
	.zero		1


	//----- nvinfo : EIATTR_MERCURY_ISA_VERSION
	.align		4
        /*0074*/ 	.byte	0x03, 0x5f
        /*0076*/ 	.short	0x0101


	//----- nvinfo : EIATTR_VRC_CTA_INIT_COUNT
	.align		4
        /*0078*/ 	.byte	0x02, 0x4a
	.zero		1
	.zero		1


	//----- nvinfo : EIATTR_EXIT_INSTR_OFFSETS
	.align		4
        /*007c*/ 	.byte	0x04, 0x1c
        /*007e*/ 	.short	(.L_21 - .L_20)


	//   ....[0]....
.L_20:
        /*0080*/ 	.word	0x00000080


	//   ....[1]....
        /*0084*/ 	.word	0x000001f0


	//   ....[2]....
        /*0088*/ 	.word	0x00000260


	//   ....[3]....
        /*008c*/ 	.word	0x00000340


	//   ....[4]....
        /*0090*/ 	.word	0x000015b0


	//----- nvinfo : EIATTR_CRS_STACK_SIZE
	.align		4
.L_21:
        /*0094*/ 	.byte	0x04, 0x1e
        /*0096*/ 	.short	(.L_23 - .L_22)
.L_22:
        /*0098*/ 	.word	0x00000000


	//----- nvinfo : EIATTR_CBANK_PARAM_SIZE
	.align		4
.L_23:
        /*009c*/ 	.byte	0x03, 0x19
        /*009e*/ 	.short	0x0020


	//----- nvinfo : EIATTR_PARAM_CBANK
	.align		4
        /*00a0*/ 	.byte	0x04, 0x0a
        /*00a2*/ 	.short	(.L_25 - .L_24)
	.align		4
.L_24:
        /*00a4*/ 	.word	index@(.nv.constant0._Z11processRulePyiiiiPm)
        /*00a8*/ 	.short	0x0380
        /*00aa*/ 	.short	0x0020


	//----- nvinfo : EIATTR_SW_WAR
	.align		4
.L_25:
        /*00ac*/ 	.byte	0x04, 0x36
        /*00ae*/ 	.short	(.L_27 - .L_26)
.L_26:
        /*00b0*/ 	.word	0x00000008
.L_27:


//--------------------- .nv.callgraph             --------------------------
	.section	.nv.callgraph,"",@"SHT_CUDA_CALLGRAPH"
	.align	4
	.sectionentsize	8
	.align		4
        /*0000*/ 	.word	0x00000000
	.align		4
        /*0004*/ 	.word	0xffffffff
	.align		4
        /*0008*/ 	.word	0x00000000
	.align		4
        /*000c*/ 	.word	0xfffffffe
	.align		4
        /*0010*/ 	.word	0x00000000
	.align		4
        /*0014*/ 	.word	0xfffffffd
	.align		4
        /*0018*/ 	.word	0x00000000
	.align		4
        /*001c*/ 	.word	0xfffffffc


//--------------------- .text._Z11processRulePyiiiiPm --------------------------
	.section	.text._Z11processRulePyiiiiPm,"ax",@progbits
	.align	128
        .global         _Z11processRulePyiiiiPm
        .type           _Z11processRulePyiiiiPm,@function
        .size           _Z11processRulePyiiiiPm,(.L_x_12 - _Z11processRulePyiiiiPm)
        .other          _Z11processRulePyiiiiPm,@"STO_CUDA_ENTRY STV_DEFAULT"
_Z11processRulePyiiiiPm:
.text._Z11processRulePyiiiiPm:
[----:B------:R-:W-:Y:S01]  /*0000*/  LDC R1, c[0x0][0x37c] ;  /* 0x0000df00ff017b82 */ /* 0x000fe20000000800 */
[----:B------:R-:W0:Y:S07]  /*0010*/  S2R R3, SR_TID.Y ;  /* 0x0000000000037919 */ /* 0x000e2e0000002200 */
[----:B------:R-:W0:Y:S08]  /*0020*/  S2UR UR4, SR_CTAID.Y ;  /* 0x00000000000479c3 */ /* 0x000e300000002600 */
[----:B------:R-:W0:Y:S08]  /*0030*/  LDC R0, c[0x0][0x364] ;  /* 0x0000d900ff007b82 */ /* 0x000e300000000800 */
[----:B------:R-:W1:Y:S01]  /*0040*/  LDC.64 R6, c[0x0][0x390] ;  /* 0x0000e400ff067b82 */ /* 0x000e620000000a00 */
[----:B0-----:R-:W-:-:S02]  /*0050*/  IMAD R0, R0, UR4, R3 ;  /* 0x0000000400007c24 */ /* 0x001fc4000f8e0203 */
[----:B-1----:R-:W-:-:S05]  /*0060*/  IMAD.IADD R3, R6, 0x1, -R7 ;  /* 0x0000000106037824 */ /* 0x002fca00078e0a07 */
[----:B------:R-:W-:-:S13]  /*0070*/  ISETP.GE.AND P0, PT, R0, R3, PT ;  /* 0x000000030000720c */ /* 0x000fda0003f06270 */
[----:B------:R-:W-:Y:S05]  /*0080*/  @P0 EXIT ;  /* 0x000000000000094d */ /* 0x000fea0003800000 */
[----:B------:R-:W-:-:S13]  /*0090*/  ISETP.GE.AND P0, PT, R7, 0x1, PT ;  /* 0x000000010700780c */ /* 0x000fda0003f06270 */
[----:B------:R-:W-:Y:S05]  /*00a0*/  @!P0 BRA `(.L_x_0) ;  /* 0x0000001400388947 */ /* 0x000fea0003800000 */
[----:B------:R-:W0:Y:S01]  /*00b0*/  S2R R3, SR_TID.X ;  /* 0x0000000000037919 */ /* 0x000e220000002100 */
[----:B------:R-:W0:Y:S01]  /*00c0*/  LDC.64 R4, c[0x0][0x380] ;  /* 0x0000e000ff047b82 */ /* 0x000e220000000a00 */
[----:B------:R-:W1:Y:S01]  /*00d0*/  LDCU.64 UR8, c[0x0][0x358] ;  /* 0x00006b00ff0877ac */ /* 0x000e620008000a00 */
[----:B------:R-:W2:Y:S06]  /*00e0*/  LDCU.64 UR4, c[0x0][0x398] ;  /* 0x00007300ff0477ac */ /* 0x000eac0008000a00 */
[----:B------:R-:W3:Y:S01]  /*00f0*/  LDC R11, c[0x0][0x38c] ;  /* 0x0000e300ff0b7b82 */ /* 0x000ee20000000800 */
[----:B0-----:R-:W-:-:S06]  /*0100*/  IMAD.WIDE.U32 R4, R3, 0x8, R4 ;  /* 0x0000000803047825 */ /* 0x001fcc00078e0004 */
[----:B-1----:R-:W4:Y:S01]  /*0110*/  LDG.E.64 R4, desc[UR8][R4.64] ;  /* 0x0000000804047981 */ /* 0x002f22000c1e1b00 */
[----:B------:R-:W-:-:S04]  /*0120*/  IMAD R2, R6, R7, R0 ;  /* 0x0000000706027224 */ /* 0x000fc800078e0200 */
[----:B---3--:R-:W-:Y:S01]  /*0130*/  IMAD R3, R2, R11, R2 ;  /* 0x0000000b02037224 */ /* 0x008fe200078e0202 */
[----:B----4-:R-:W-:-:S04]  /*0140*/  SHF.R.U32.HI R2, RZ, 0x10, R5 ;  /* 0x00000010ff027819 */ /* 0x010fc80000011605 */
[----:B------:R-:W-:-:S04]  /*0150*/  IADD3 R6, P0, PT, R3, R2, RZ ;  /* 0x0000000203067210 */ /* 0x000fc80007f1e0ff */
[----:B------:R-:W-:Y:S02]  /*0160*/  LEA.HI.X.SX32 R3, R3, RZ, 0x1, P0 ;  /* 0x000000ff03037211 */ /* 0x000fe400000f0eff */
[----:B--2---:R-:W-:-:S04]  /*0170*/  LEA R12, P0, R6, UR4, 0x3 ;  /* 0x00000004060c7c11 */ /* 0x004fc8000f8018ff */
[----:B------:R-:W-:-:S05]  /*0180*/  LEA.HI.X R13, R6, UR5, R3, 0x3, P0 ;  /* 0x00000005060d7c11 */ /* 0x000fca00080f1c03 */
[----:B------:R-:W2:Y:S01]  /*0190*/  LDG.E.64 R6, desc[UR8][R12.64] ;  /* 0x000000080c067981 */ /* 0x000ea2000c1e1b00 */
[----:B------:R-:W-:Y:S02]  /*01a0*/  ISETP.GT.AND P1, PT, R11, RZ, PT ;  /* 0x000000ff0b00720c */ /* 0x000fe40003f24270 */
[----:B------:R-:W-:Y:S02]  /*01b0*/  SHF.R.U32.HI R3, RZ, 0x10, R4 ;  /* 0x00000010ff037819 */ /* 0x000fe40000011604 */
[----:B--2---:R-:W-:-:S04]  /*01c0*/  ISETP.NE.U32.AND P0, PT, R6, RZ, PT ;  /* 0x000000ff0600720c */ /* 0x004fc80003f05070 */
[----:B------:R-:W-:-:S05]  /*01d0*/  ISETP.NE.AND.EX P0, PT, R7, RZ, PT, P0 ;  /* 0x000000ff0700720c */ /* 0x000fca0003f05300 */
[----:B------:R-:W-:Y:S08]  /*01e0*/  @P1 BRA `(.L_x_1) ;  /* 0x0000000000201947 */ /* 0x000ff00003800000 */
[----:B------:R-:W-:Y:S05]  /*01f0*/  @P0 EXIT ;  /* 0x000000000000094d */ /* 0x000fea0003800000 */
[----:B------:R-:W-:Y:S01]  /*0200*/  IMAD.MOV.U32 R0, RZ, RZ, RZ ;  /* 0x000000ffff007224 */ /* 0x000fe200078e00ff */
[----:B------:R-:W0:Y:S06]  /*0210*/  LDCU UR4, c[0x0][0x394] ;  /* 0x00007280ff0477ac */ /* 0x000e2c0008000800 */
.L_x_2:
[----:B------:R-:W-:-:S05]  /*0220*/  VIADD R0, R0, 0x1 ;  /* 0x0000000100007836 */ /* 0x000fca0000000000 */
[----:B0-----:R-:W-:-:S13]  /*0230*/  ISETP.NE.AND P1, PT, R0, UR4, PT ;  /* 0x0000000400007c0c */ /* 0x001fda000bf25270 */
[----:B------:R-:W-:Y:S05]  /*0240*/  @!P1 BRA `(.L_x_0) ;  /* 0x0000001000d09947 */ /* 0x000fea0003800000 */
[----:B------:R-:W-:Y:S05]  /*0250*/  @!P0 BRA `(.L_x_2) ;  /* 0xfffffffc00f08947 */ /* 0x000fea000383ffff */
[----:B------:R-:W-:Y:S05]  /*0260*/  EXIT ;  /* 0x000000000000794d */ /* 0x000fea0003800000 */
.L_x_1:
[C---:B------:R-:W-:Y:S01]  /*0270*/  LOP3.LUT R9, R11.reuse, 0x7ffffff0, RZ, 0xc0, !PT ;  /* 0x7ffffff00b097812 */ /* 0x040fe200078ec0ff */
[----:B------:R-:W-:Y:S01]  /*0280*/  VIADD R8, R11, 0x1 ;  /* 0x000000010b087836 */ /* 0x000fe20000000000 */
[----:B------:R-:W-:Y:S01]  /*0290*/  LOP3.LUT R4, R5, 0xffff, RZ, 0xc0, !PT ;  /* 0x0000ffff05047812 */ /* 0x000fe200078ec0ff */
[----:B------:R-:W-:Y:S01]  /*02a0*/  UMOV UR4, URZ ;  /* 0x000000ff00047c82 */ /* 0x000fe20008000000 */
[C---:B------:R-:W-:Y:S01]  /*02b0*/  LOP3.LUT R5, R11.reuse, 0xf, RZ, 0xc0, !PT ;  /* 0x0000000f0b057812 */ /* 0x040fe200078ec0ff */
[----:B------:R-:W-:Y:S01]  /*02c0*/  IMAD.MOV R9, RZ, RZ, -R9 ;  /* 0x000000ffff097224 */ /* 0x000fe200078e0a09 */
[C---:B------:R-:W-:Y:S02]  /*02d0*/  LOP3.LUT R6, R11.reuse, 0x7, RZ, 0xc0, !PT ;  /* 0x000000070b067812 */ /* 0x040fe400078ec0ff */
[----:B------:R-:W-:-:S07]  /*02e0*/  LOP3.LUT R7, R11, 0x3, RZ, 0xc0, !PT ;  /* 0x000000030b077812 */ /* 0x000fce00078ec0ff */
.L_x_10:
[----:B01--4-:R-:W0:Y:S01]  /*02f0*/  LDC.64 R14, c[0x0][0x390] ;  /* 0x0000e400ff0e7b82 */ /* 0x013e220000000a00 */
[----:B------:R-:W-:Y:S02]  /*0300*/  ULOP3.LUT UR5, URZ, UR4, URZ, 0x33, !UPT ;  /* 0x00000004ff057292 */ /* 0x000fe4000f8e33ff */
[----:B------:R-:W-:-:S04]  /*0310*/  VIADD R10, R0, UR4 ;  /* 0x00000004000a7c36 */ /* 0x000fc80008000000 */
[----:B0-----:R-:W-:-:S04]  /*0320*/  VIADD R11, R15, UR5 ;  /* 0x000000050f0b7c36 */ /* 0x001fc80008000000 */
[----:B------:R-:W-:Y:S01]  /*0330*/  IMAD R11, R11, R14, R10 ;  /* 0x0000000e0b0b7224 */ /* 0x000fe200078e020a */
[----:B--23--:R-:W-:Y:S06]  /*0340*/  @P0 EXIT ;  /* 0x000000000000094d */ /* 0x00cfec0003800000 */
[----:B------:R-:W-:Y:S01]  /*0350*/  IMAD R10, R11, R8, R8 ;  /* 0x000000080b0a7224 */ /* 0x000fe200078e0208 */
[----:B------:R-:W-:Y:S01]  /*0360*/  PLOP3.LUT P0, PT, PT, PT, PT, 0x8, 0x80 ;  /* 0x000000000080781c */ /* 0x000fe20003f0e170 */
[----:B------:R-:W-:-:S03]  /*0370*/  UMOV UR6, 0x1 ;  /* 0x0000000100067882 */ /* 0x000fc60000000000 */
[----:B------:R-:W-:-:S09]  /*0380*/  SHF.R.S32.HI R11, RZ, 0x1f, R10 ;  /* 0x0000001fff0b7819 */ /* 0x000fd2000001140a */
.L_x_9:
[----:B01--4-:R-:W0:Y:S01]  /*0390*/  LDC R15, c[0x0][0x390] ;  /* 0x0000e400ff0f7b82 */ /* 0x013e220000000800 */
[----:B------:R-:W1:Y:S01]  /*03a0*/  LDCU.64 UR10, c[0x0][0x398] ;  /* 0x00007300ff0a77ac */ /* 0x000e620008000a00 */
[----:B--2---:R-:W2:Y:S01]  /*03b0*/  LDCU UR7, c[0x0][0x38c] ;  /* 0x00007180ff0777ac */ /* 0x004ea20008000800 */
[----:B0-----:R-:W-:-:S04]  /*03c0*/  IMAD R15, R15, UR4, R0 ;  /* 0x000000040f0f7c24 */ /* 0x001fc8000f8e0200 */
[----:B------:R-:W-:-:S05]  /*03d0*/  IMAD R15, R15, R8, RZ ;  /* 0x000000080f0f7224 */ /* 0x000fca00078e02ff */
[----:B---3--:R-:W-:-:S04]  /*03e0*/  IADD3 R16, P1, PT, R15, UR6, RZ ;  /* 0x000000060f107c10 */ /* 0x008fc8000ff3e0ff */
[----:B------:R-:W-:Y:S02]  /*03f0*/  LEA.HI.X.SX32 R15, R15, RZ, 0x1, P1 ;  /* 0x000000ff0f0f7211 */ /* 0x000fe400008f0eff */
[----:B-1----:R-:W-:-:S04]  /*0400*/  LEA R14, P1, R16, UR10, 0x3 ;  /* 0x0000000a100e7c11 */ /* 0x002fc8000f8218ff */
[----:B------:R-:W-:-:S06]  /*0410*/  LEA.HI.X R15, R16, UR11, R15, 0x3, P1 ;  /* 0x0000000b100f7c11 */ /* 0x000fcc00088f1c0f */
[----:B------:R-:W3:Y:S01]  /*0420*/  LDG.E R15, desc[UR8][R14.64] ;  /* 0x000000080e0f7981 */ /* 0x000ee2000c1e1900 */
[----:B------:R-:W-:Y:S01]  /*0430*/  UMOV UR5, UR6 ;  /* 0x0000000600057c82 */ /* 0x000fe20008000000 */
[----:B------:R-:W-:Y:S01]  /*0440*/  UIADD3 UR6, UPT, UPT, UR6, 0x1, URZ ;  /* 0x0000000106067890 */ /* 0x000fe2000fffe0ff */
[----:B------:R-:W-:Y:S01]  /*0450*/  BSSY.RECONVERGENT B0, `(.L_x_3) ;  /* 0x000010e000007945 */ /* 0x000fe20003800200 */
[----:B--2---:R-:W-:Y:S01]  /*0460*/  UISETP.NE.AND UP1, UPT, UR5, UR7, UPT ;  /* 0x000000070500728c */ /* 0x004fe2000bf25270 */
[----:B---3--:R-:W-:-:S13]  /*0470*/  ISETP.NE.AND P1, PT, R4, R15, PT ;  /* 0x0000000f0400720c */ /* 0x008fda0003f25270 */
[----:B------:R-:W-:Y:S05]  /*0480*/  @P1 BRA `(.L_x_4) ;  /* 0x0000001000281947 */ /* 0x000fea0003800000 */
[----:B------:R-:W-:Y:S01]  /*0490*/  UISETP.GE.U32.AND UP0, UPT, UR7, 0x10, UPT ;  /* 0x000000100700788c */ /* 0x000fe2000bf06070 */
[----:B------:R-:W-:-:S08]  /*04a0*/  UMOV UR5, 0x1 ;  /* 0x0000000100057882 */ /* 0x000fd00000000000 */
[----:B------:R-:W-:Y:S05]  /*04b0*/  BRA.U !UP0, `(.L_x_5) ;  /* 0x0000000508f47547 */ /* 0x000fea000b800000 */
[----:B------:R-:W-:Y:S01]  /*04c0*/  LEA R14, P1, R10, UR10, 0x3 ;  /* 0x0000000a0a0e7c11 */ /* 0x000fe2000f8218ff */
[----:B------:R-:W-:Y:S01]  /*04d0*/  IMAD.MOV.U32 R18, RZ, RZ, R9 ;  /* 0x000000ffff127224 */ /* 0x000fe200078e0009 */
[----:B------:R-:W-:Y:S02]  /*04e0*/  UMOV UR5, URZ ;  /* 0x000000ff00057c82 */ /* 0x000fe40008000000 */
[----:B------:R-:W-:Y:S02]  /*04f0*/  IADD3 R14, P2, PT, R14, 0x40, RZ ;  /* 0x000000400e0e7810 */ /* 0x000fe40007f5e0ff */
[----:B------:R-:W-:-:S05]  /*0500*/  LEA.HI.X R15, R10, UR11, R11, 0x3, P1 ;  /* 0x0000000b0a0f7c11 */ /* 0x000fca00088f1c0b */
[----:B------:R-:W-:-:S07]  /*0510*/  IMAD.X R15, RZ, RZ, R15, P2 ;  /* 0x000000ffff0f7224 */ /* 0x000fce00010e060f */
.L_x_6:
[----:B0-----:R-:W2:Y:S02]  /*0520*/  LDG.E R16, desc[UR8][R14.64+-0x38] ;  /* 0xffffc8080e107981 */ /* 0x001ea4000c1e1900 */
[----:B--2---:R-:W-:-:S13]  /*0530*/  ISETP.NE.AND P5, PT, R3, R16, PT ;  /* 0x000000100300720c */ /* 0x004fda0003fa5270 */
[----:B------:R-:W-:Y:S02]  /*0540*/  @!P5 IMAD.MOV.U32 R16, RZ, RZ, R2 ;  /* 0x000000ffff10d224 */ /* 0x000fe400078e0002 */
[----:B------:R-:W-:-:S05]  /*0550*/  @!P5 IMAD.MOV.U32 R17, RZ, RZ, RZ ;  /* 0x000000ffff11d224 */ /* 0x000fca00078e00ff */
[----:B------:R0:W-:Y:S04]  /*0560*/  @!P5 STG.E.64 desc[UR8][R12.64], R16 ;  /* 0x000000100c00d986 */ /* 0x0001e8000c101b08 */
[----:B------:R-:W2:Y:S02]  /*0570*/  LDG.E R20, desc[UR8][R14.64+-0x30] ;  /* 0xffffd0080e147981 */ /* 0x000ea4000c1e1900 */
[----:B--2---:R-:W-:-:S13]  /*0580*/  ISETP.NE.AND P4, PT, R3, R20, PT ;  /* 0x000000140300720c */ /* 0x004fda0003f85270 */
[----:B0-----:R-:W-:Y:S02]  /*0590*/  @!P4 IMAD.MOV.U32 R16, RZ, RZ, R2 ;  /* 0x000000ffff10c224 */ /* 0x001fe400078e0002 */
        /* <DEDUP_REMOVED lines=17> */
[----:B------:R-:W2:Y:S01]  /*06b0*/  LDG.E R20, desc[UR8][R14.64+-0x10] ;  /* 0xfffff0080e147981 */ /* 0x000ea2000c1e1900 */
[----:B------:R-:W-:-:S04]  /*06c0*/  @!P5 ISETP.NE.U32.AND P6, PT, R2, RZ, PT ;  /* 0x000000ff0200d20c */ /* 0x000fc80003fc5070 */
[----:B------:R-:W-:Y:S02]  /*06d0*/  @!P5 ISETP.NE.AND.EX P0, PT, RZ, RZ, PT, P6 ;  /* 0x000000ffff00d20c */ /* 0x000fe40003f05360 */
        /* <DEDUP_REMOVED lines=67> */
[----:B------:R1:W2:Y:S01]  /*0b10*/  LDG.E R20, desc[UR8][R14.64+0x40] ;  /* 0x000040080e147981 */ /* 0x0002a2000c1e1900 */
[----:B------:R-:W-:Y:S01]  /*0b20*/  @!P5 ISETP.NE.U32.AND P6, PT, R2, RZ, PT ;  /* 0x000000ff0200d20c */ /* 0x000fe20003fc5070 */
[----:B------:R-:W-:Y:S01]  /*0b30*/  VIADD R18, R18, 0x10 ;  /* 0x0000001012127836 */ /* 0x000fe20000000000 */
[----:B------:R-:W-:Y:S02]  /*0b40*/  UIADD3 UR5, UPT, UPT, UR5, 0x10, URZ ;  /* 0x0000001005057890 */ /* 0x000fe4000fffe0ff */
[----:B------:R-:W-:Y:S02]  /*0b50*/  @!P5 ISETP.NE.AND.EX P0, PT, RZ, RZ, PT, P6 ;  /* 0x000000ffff00d20c */ /* 0x000fe40003f05360 */
[----:B------:R-:W-:-:S04]  /*0b60*/  @!P4 ISETP.NE.U32.AND P6, PT, R2, RZ, PT ;  /* 0x000000ff0200c20c */ /* 0x000fc80003fc5070 */
[----:B------:R-:W-:Y:S02]  /*0b70*/  @!P4 ISETP.NE.AND.EX P0, PT, RZ, RZ, PT, P6 ;  /* 0x000000ffff00c20c */ /* 0x000fe40003f05360 */
[C---:B------:R-:W-:Y:S02]  /*0b80*/  @!P3 ISETP.NE.U32.AND P4, PT, R2.reuse, RZ, PT ;  /* 0x000000ff0200b20c */ /* 0x040fe40003f85070 */
[----:B------:R-:W-:Y:S02]  /*0b90*/  @!P1 ISETP.NE.U32.AND P6, PT, R2, RZ, PT ;  /* 0x000000ff0200920c */ /* 0x000fe40003fc5070 */
[----:B------:R-:W-:Y:S02]  /*0ba0*/  @!P3 ISETP.NE.AND.EX P0, PT, RZ, RZ, PT, P4 ;  /* 0x000000ffff00b20c */ /* 0x000fe40003f05340 */
[----:B------:R-:W-:Y:S02]  /*0bb0*/  ISETP.NE.AND P3, PT, R18, RZ, PT ;  /* 0x000000ff1200720c */ /* 0x000fe40003f65270 */
[----:B------:R-:W-:-:S02]  /*0bc0*/  @!P1 ISETP.NE.AND.EX P0, PT, RZ, RZ, PT, P6 ;  /* 0x000000ffff00920c */ /* 0x000fc40003f05360 */
[----:B------:R-:W-:Y:S02]  /*0bd0*/  @!P2 ISETP.NE.U32.AND P4, PT, R2, RZ, PT ;  /* 0x000000ff0200a20c */ /* 0x000fe40003f85070 */
[----:B-1----:R-:W-:Y:S02]  /*0be0*/  IADD3 R14, P1, PT, R14, 0x80, RZ ;  /* 0x000000800e0e7810 */ /* 0x002fe40007f3e0ff */
[----:B------:R-:W-:-:S03]  /*0bf0*/  @!P2 ISETP.NE.AND.EX P0, PT, RZ, RZ, PT, P4 ;  /* 0x000000ffff00a20c */ /* 0x000fc60003f05340 */
[----:B------:R-:W-:Y:S01]  /*0c00*/  IMAD.X R15, RZ, RZ, R15, P1 ;  /* 0x000000ffff0f7224 */ /* 0x000fe200008e060f */
[----:B--2---:R-:W-:-:S13]  /*0c10*/  ISETP.NE.AND P5, PT, R3, R20, PT ;  /* 0x000000140300720c */ /* 0x004fda0003fa5270 */
[----:B0-----:R-:W-:Y:S01]  /*0c20*/  @!P5 IMAD.MOV.U32 R16, RZ, RZ, R2 ;  /* 0x000000ffff10d224 */ /* 0x001fe200078e0002 */
[----:B------:R-:W-:Y:S01]  /*0c30*/  @!P5 ISETP.NE.U32.AND P6, PT, R2, RZ, PT ;  /* 0x000000ff0200d20c */ /* 0x000fe20003fc5070 */
[----:B------:R-:W-:-:S03]  /*0c40*/  @!P5 IMAD.MOV.U32 R17, RZ, RZ, RZ ;  /* 0x000000ffff11d224 */ /* 0x000fc600078e00ff */
[----:B------:R-:W-:Y:S02]  /*0c50*/  @!P5 ISETP.NE.AND.EX P0, PT, RZ, RZ, PT, P6 ;  /* 0x000000ffff00d20c */ /* 0x000fe40003f05360 */
[----:B------:R0:W-:Y:S01]  /*0c60*/  @!P5 STG.E.64 desc[UR8][R12.64], R16 ;  /* 0x000000100c00d986 */ /* 0x0001e2000c101b08 */
[----:B------:R-:W-:Y:S10]  /*0c70*/  @P3 BRA `(.L_x_6) ;  /* 0xfffffff800283947 */ /* 0x000ff4000383ffff */
[----:B------:R-:W-:-:S12]  /*0c80*/  UIADD3 UR5, UPT, UPT, UR5, 0x1, URZ ;  /* 0x0000000105057890 */ /* 0x000fd8000fffe0ff */
.L_x_5:
[----:B------:R-:W-:-:S13]  /*0c90*/  ISETP.NE.AND P1, PT, R5, RZ, PT ;  /* 0x000000ff0500720c */ /* 0x000fda0003f25270 */
[----:B------:R-:W-:Y:S05]  /*0ca0*/  @!P1 BRA `(.L_x_4) ;  /* 0x0000000800209947 */ /* 0x000fea0003800000 */
[----:B------:R-:W-:Y:S01]  /*0cb0*/  VIADD R14, R5, 0xffffffff ;  /* 0xffffffff050e7836 */ /* 0x000fe20000000000 */
[----:B------:R-:W-:-:S04]  /*0cc0*/  ISETP.NE.AND P1, PT, R6, RZ, PT ;  /* 0x000000ff0600720c */ /* 0x000fc80003f25270 */
[----:B------:R-:W-:-:S13]  /*0cd0*/  ISETP.GE.U32.AND P2, PT, R14, 0x7, PT ;  /* 0x000000070e00780c */ /* 0x000fda0003f46070 */
[----:B------:R-:W-:Y:S05]  /*0ce0*/  @!P2 BRA `(.L_x_7) ;  /* 0x0000000000f8a947 */ /* 0x000fea0003800000 */
[----:B------:R-:W1:Y:S01]  /*0cf0*/  LDCU.64 UR12, c[0x0][0x398] ;  /* 0x00007300ff0c77ac */ /* 0x000e620008000a00 */
[----:B------:R-:W-:-:S05]  /*0d00*/  IADD3 R15, P2, PT, R10, UR5, RZ ;  /* 0x000000050a0f7c10 */ /* 0x000fca000ff5e0ff */
[----:B0-----:R-:W-:Y:S01]  /*0d10*/  IMAD.X R16, RZ, RZ, R11, P2 ;  /* 0x000000ffff107224 */ /* 0x001fe200010e060b */
[----:B-1----:R-:W-:-:S04]  /*0d20*/  LEA R14, P2, R15, UR12, 0x3 ;  /* 0x0000000c0f0e7c11 */ /* 0x002fc8000f8418ff */
[----:B------:R-:W-:-:S05]  /*0d30*/  LEA.HI.X R15, R15, UR13, R16, 0x3, P2 ;  /* 0x0000000d0f0f7c11 */ /* 0x000fca00090f1c10 */
[----:B------:R-:W2:Y:S02]  /*0d40*/  LDG.E R16, desc[UR8][R14.64] ;  /* 0x000000080e107981 */ /* 0x000ea4000c1e1900 */
        /* <DEDUP_REMOVED lines=41> */
[----:B------:R-:W-:Y:S01]  /*0fe0*/  @!P3 ISETP.NE.U32.AND P6, PT, R2, RZ, PT ;  /* 0x000000ff0200b20c */ /* 0x000fe20003fc5070 */
[----:B------:R-:W-:-:S03]  /*0ff0*/  UIADD3 UR5, UPT, UPT, UR5, 0x8, URZ ;  /* 0x0000000805057890 */ /* 0x000fc6000fffe0ff */
[----:B------:R-:W-:Y:S02]  /*1000*/  @!P3 ISETP.NE.AND.EX P0, PT, RZ, RZ, PT, P6 ;  /* 0x000000ffff00b20c */ /* 0x000fe40003f05360 */
[----:B------:R-:W-:-:S04]  /*1010*/  @!P2 ISETP.NE.U32.AND P6, PT, R2, RZ, PT ;  /* 0x000000ff0200a20c */ /* 0x000fc80003fc5070 */
[----:B------:R-:W-:Y:S02]  /*1020*/  @!P2 ISETP.NE.AND.EX P0, PT, RZ, RZ, PT, P6 ;  /* 0x000000ffff00a20c */ /* 0x000fe40003f05360 */
[----:B------:R-:W-:-:S04]  /*1030*/  @!P4 ISETP.NE.U32.AND P2, PT, R2, RZ, PT ;  /* 0x000000ff0200c20c */ /* 0x000fc80003f45070 */
[----:B------:R-:W-:Y:S02]  /*1040*/  @!P4 ISETP.NE.AND.EX P0, PT, RZ, RZ, PT, P2 ;  /* 0x000000ffff00c20c */ /* 0x000fe40003f05320 */
[----:B------:R-:W-:-:S04]  /*1050*/  @!P5 ISETP.NE.U32.AND P2, PT, R2, RZ, PT ;  /* 0x000000ff0200d20c */ /* 0x000fc80003f45070 */
[----:B------:R-:W-:Y:S02]  /*1060*/  @!P5 ISETP.NE.AND.EX P0, PT, RZ, RZ, PT, P2 ;  /* 0x000000ffff00d20c */ /* 0x000fe40003f05320 */
[----:B--2---:R-:W-:-:S13]  /*1070*/  ISETP.NE.AND P3, PT, R3, R18, PT ;  /* 0x000000120300720c */ /* 0x004fda0003f65270 */
[----:B------:R-:W-:Y:S01]  /*1080*/  @!P3 IMAD.MOV.U32 R14, RZ, RZ, R2 ;  /* 0x000000ffff0eb224 */ /* 0x000fe200078e0002 */
[----:B------:R-:W-:Y:S01]  /*1090*/  @!P3 ISETP.NE.U32.AND P4, PT, R2, RZ, PT ;  /* 0x000000ff0200b20c */ /* 0x000fe20003f85070 */
[----:B------:R-:W-:-:S03]  /*10a0*/  @!P3 IMAD.MOV.U32 R15, RZ, RZ, RZ ;  /* 0x000000ffff0fb224 */ /* 0x000fc600078e00ff */
[----:B------:R-:W-:Y:S02]  /*10b0*/  @!P3 ISETP.NE.AND.EX P0, PT, RZ, RZ, PT, P4 ;  /* 0x000000ffff00b20c */ /* 0x000fe40003f05340 */
[----:B------:R1:W-:Y:S11]  /*10c0*/  @!P3 STG.E.64 desc[UR8][R12.64], R14 ;  /* 0x0000000e0c00b986 */ /* 0x0003f6000c101b08 */
.L_x_7:
[----:B------:R-:W-:Y:S05]  /*10d0*/  @!P1 BRA `(.L_x_4) ;  /* 0x0000000400149947 */ /* 0x000fea0003800000 */
[----:B-1----:R-:W-:Y:S01]  /*10e0*/  VIADD R14, R6, 0xffffffff ;  /* 0xffffffff060e7836 */ /* 0x002fe20000000000 */
        /* <DEDUP_REMOVED lines=37> */
.L_x_8:
[----:B------:R-:W-:Y:S05]  /*1340*/  @!P1 BRA `(.L_x_4) ;  /* 0x0000000000789947 */ /* 0x000fea0003800000 */
[----:B------:R-:W2:Y:S01]  /*1350*/  LDCU.64 UR12, c[0x0][0x398] ;  /* 0x00007300ff0c77ac */ /* 0x000ea20008000a00 */
[----:B-1----:R-:W-:-:S05]  /*1360*/  IADD3 R15, P1, PT, R10, UR5, RZ ;  /* 0x000000050a0f7c10 */ /* 0x002fca000ff3e0ff */
[----:B0-----:R-:W-:Y:S01]  /*1370*/  IMAD.X R16, RZ, RZ, R11, P1 ;  /* 0x000000ffff107224 */ /* 0x001fe200008e060b */
[----:B--2---:R-:W-:-:S04]  /*1380*/  LEA R14, P1, R15, UR12, 0x3 ;  /* 0x0000000c0f0e7c11 */ /* 0x004fc8000f8218ff */
[----:B------:R-:W-:-:S05]  /*1390*/  LEA.HI.X R15, R15, UR13, R16, 0x3, P1 ;  /* 0x0000000d0f0f7c11 */ /* 0x000fca00088f1c10 */
[----:B------:R-:W2:Y:S01]  /*13a0*/  LDG.E R16, desc[UR8][R14.64] ;  /* 0x000000080e107981 */ /* 0x000ea2000c1e1900 */
[----:B------:R-:W-:Y:S02]  /*13b0*/  ISETP.NE.AND P2, PT, R7, 0x1, PT ;  /* 0x000000010700780c */ /* 0x000fe40003f45270 */
[----:B--2---:R-:W-:-:S13]  /*13c0*/  ISETP.NE.AND P1, PT, R3, R16, PT ;  /* 0x000000100300720c */ /* 0x004fda0003f25270 */
[----:B------:R-:W-:Y:S01]  /*13d0*/  @!P1 IMAD.MOV.U32 R16, RZ, RZ, R2 ;  /* 0x000000ffff109224 */ /* 0x000fe200078e0002 */
[----:B------:R-:W-:Y:S01]  /*13e0*/  @!P1 ISETP.NE.U32.AND P3, PT, R2, RZ, PT ;  /* 0x000000ff0200920c */ /* 0x000fe20003f65070 */
[----:B------:R-:W-:-:S03]  /*13f0*/  @!P1 IMAD.MOV.U32 R17, RZ, RZ, RZ ;  /* 0x000000ffff119224 */ /* 0x000fc600078e00ff */
[----:B------:R-:W-:Y:S02]  /*1400*/  @!P1 ISETP.NE.AND.EX P0, PT, RZ, RZ, PT, P3 ;  /* 0x000000ffff00920c */ /* 0x000fe40003f05330 */
[----:B------:R2:W-:Y:S01]  /*1410*/  @!P1 STG.E.64 desc[UR8][R12.64], R16 ;  /* 0x000000100c009986 */ /* 0x0005e2000c101b08 */
[----:B------:R-:W-:Y:S10]  /*1420*/  @!P2 BRA `(.L_x_4) ;  /* 0x000000000040a947 */ /* 0x000ff40003800000 */
[----:B--2---:R-:W2:Y:S01]  /*1430*/  LDG.E R16, desc[UR8][R14.64+0x8] ;  /* 0x000008080e107981 */ /* 0x004ea2000c1e1900 */
        /* <DEDUP_REMOVED lines=8> */
[----:B------:R-:W2:Y:S02]  /*14c0*/  LDG.E R14, desc[UR8][R14.64+0x10] ;  /* 0x000010080e0e7981 */ /* 0x000ea4000c1e1900 */
[----:B--2---:R-:W-:-:S13]  /*14d0*/  ISETP.NE.AND P1, PT, R3, R14, PT ;  /* 0x0000000e0300720c */ /* 0x004fda0003f25270 */
[----:B------:R-:W-:Y:S01]  /*14e0*/  @!P1 IMAD.MOV.U32 R14, RZ, RZ, R2 ;  /* 0x000000ffff0e9224 */ /* 0x000fe200078e0002 */
[----:B------:R-:W-:Y:S01]  /*14f0*/  @!P1 ISETP.NE.U32.AND P2, PT, R2, RZ, PT ;  /* 0x000000ff0200920c */ /* 0x000fe20003f45070 */
[----:B------:R-:W-:-:S03]  /*1500*/  @!P1 IMAD.MOV.U32 R15, RZ, RZ, RZ ;  /* 0x000000ffff0f9224 */ /* 0x000fc600078e00ff */
[----:B------:R-:W-:Y:S02]  /*1510*/  @!P1 ISETP.NE.AND.EX P0, PT, RZ, RZ, PT, P2 ;  /* 0x000000ffff00920c */ /* 0x000fe40003f05320 */
[----:B------:R4:W-:Y:S11]  /*1520*/  @!P1 STG.E.64 desc[UR8][R12.64], R14 ;  /* 0x0000000e0c009986 */ /* 0x0009f6000c101b08 */
.L_x_4:
[----:B------:R-:W-:Y:S05]  /*1530*/  BSYNC.RECONVERGENT B0 ;  /* 0x0000000000007941 */ /* 0x000fea0003800200 */
.L_x_3:
[----:B------:R-:W-:Y:S05]  /*1540*/  BRA.U UP1, `(.L_x_9) ;  /* 0xffffffed01907547 */ /* 0x000fea000b83ffff */
[----:B------:R-:W5:Y:S01]  /*1550*/  LDCU UR5, c[0x0][0x394] ;  /* 0x00007280ff0577ac */ /* 0x000f620008000800 */
[----:B------:R-:W-:-:S04]  /*1560*/  UIADD3 UR4, UPT, UPT, UR4, 0x1, URZ ;  /* 0x0000000104047890 */ /* 0x000fc8000fffe0ff */
[----:B-----5:R-:W-:-:S09]  /*1570*/  UISETP.NE.AND UP0, UPT, UR4, UR5, UPT ;  /* 0x000000050400728c */ /* 0x020fd2000bf05270 */
[----:B------:R-:W-:Y:S05]  /*1580*/  BRA.U UP0, `(.L_x_10) ;  /* 0xffffffed00587547 */ /* 0x000fea000b83ffff */
.L_x_0:
[----:B------:R-:W-:Y:S05]  /*1590*/  WARPSYNC.ALL ;  /* 0x0000000000007948 */ /* 0x000fea0003800000 */
[----:B------:R-:W-:Y:S06]  /*15a0*/  BAR.SYNC.DEFER_BLOCKING 0x0 ;  /* 0x0000000000007b1d */ /* 0x000fec0000010000 */
[----:B------:R-:W-:Y:S05]  /*15b0*/  EXIT ;  /* 0x000000000000794d */ /* 0x000fea0003800000 */
.L_x_11:
[----:B------:R-:W-:-:S00]  /*15c0*/  BRA `(.L_x_11) ;  /* 0xfffffffc00fc7947 */ /* 0x000fc0000383ffff */
[----:B------:R-:W-:-:S00]  /*15d0*/  NOP ;  /* 0x0000000000007918 */ /* 0x000fc00000000000 */
        /* <DEDUP_REMOVED lines=10> */
.L_x_12:


//--------------------- .nv.shared.reserved.0     --------------------------
	.section	.nv.shared.reserved.0,"aw",@nobits
	.weak		__nv_reservedSMEM_offset_0_alias
	.size		__nv_reservedSMEM_offset_0_alias, 0, 64
	.other		__nv_reservedSMEM_offset_0_alias,@"STO_CUDA_RESERVED_SHARED STV_DEFAULT"
__nv_reservedSMEM_offset_0_alias:
	.zero		0
	.zero		64


//--------------------- .nv.constant0._Z11processRulePyiiiiPm --------------------------
	.section	.nv.constant0._Z11processRulePyiiiiPm,"a",@progbits
	.sectionflags	@""
	.align	4
.nv.constant0._Z11processRulePyiiiiPm:
	.zero		928


//--------------------- SYMBOLS --------------------------

	.type		.nv.reservedSmem.offset0,@object
	.size		.nv.reservedSmem.offset0,0x4
